//
// Generated by NVIDIA NVVM Compiler
//
// Compiler Build ID: CL-36424714
// Cuda compilation tools, release 13.0, V13.0.88
// Based on NVVM 20.0.0
//

.version 9.0
.target sm_100
.address_size 64

	// .globl	_Z9vectorAddPiS_S_i
.extern .func  (.param .b32 func_retval0) vprintf
(
	.param .b64 vprintf_param_0,
	.param .b64 vprintf_param_1
)
;
.global .align 1 .b8 $str[34] = {84, 104, 114, 101, 97, 100, 32, 35, 37, 100, 44, 32, 115, 117, 109, 97, 110, 100, 111, 32, 37, 100, 32, 43, 32, 37, 100, 32, 61, 32, 37, 100, 10};

.visible .entry _Z9vectorAddPiS_S_i(
	.param .u64 .ptr .align 1 _Z9vectorAddPiS_S_i_param_0,
	.param .u64 .ptr .align 1 _Z9vectorAddPiS_S_i_param_1,
	.param .u64 .ptr .align 1 _Z9vectorAddPiS_S_i_param_2,
	.param .u32 _Z9vectorAddPiS_S_i_param_3
)
{
	.local .align 16 .b8 	__local_depot0[16];
	.reg .b64 	%SP;
	.reg .b64 	%SPL;
	.reg .pred 	%p<2>;
	.reg .b32 	%r<13>;
	.reg .b64 	%rd<15>;

	mov.u64 	%SPL, __local_depot0;
	cvta.local.u64 	%SP, %SPL;
	ld.param.u64 	%rd1, [_Z9vectorAddPiS_S_i_param_0];
	ld.param.u64 	%rd2, [_Z9vectorAddPiS_S_i_param_1];
	ld.param.u64 	%rd3, [_Z9vectorAddPiS_S_i_param_2];
	ld.param.u32 	%r2, [_Z9vectorAddPiS_S_i_param_3];
	mov.u32 	%r3, %tid.x;
	mov.u32 	%r4, %ctaid.x;
	mov.u32 	%r5, %ntid.x;
	mad.lo.s32 	%r1, %r4, %r5, %r3;
	setp.ge.s32 	%p1, %r1, %r2;
	@%p1 bra 	$L__BB0_2;
	add.u64 	%rd4, %SP, 0;
	add.u64 	%rd5, %SPL, 0;
	cvta.to.global.u64 	%rd6, %rd1;
	cvta.to.global.u64 	%rd7, %rd2;
	cvta.to.global.u64 	%rd8, %rd3;
	mul.wide.s32 	%rd9, %r1, 4;
	add.s64 	%rd10, %rd6, %rd9;
	ld.global.u32 	%r6, [%rd10];
	add.s64 	%rd11, %rd7, %rd9;
	ld.global.u32 	%r7, [%rd11];
	add.s32 	%r8, %r7, %r6;
	add.s64 	%rd12, %rd8, %rd9;
	st.global.u32 	[%rd12], %r8;
	ld.global.u32 	%r9, [%rd10];
	ld.global.u32 	%r10, [%rd11];
	st.local.v4.u32 	[%rd5], {%r1, %r9, %r10, %r8};
	mov.u64 	%rd13, $str;
	cvta.global.u64 	%rd14, %rd13;
	{ // callseq 0, 0
	.param .b64 param0;
	st.param.b64 	[param0], %rd14;
	.param .b64 param1;
	st.param.b64 	[param1], %rd4;
	.param .b32 retval0;
	call.uni (retval0), 
	vprintf, 
	(
	param0, 
	param1
	);
	ld.param.b32 	%r11, [retval0];
	} // callseq 0
$L__BB0_2:
	ret;

}


// ===== COMPILED SASS (sm_100) =====

	.target	sm_100

	.elftype	@"ET_EXEC"


//--------------------- .note.nv.tkinfo           --------------------------
	.section	.note.nv.tkinfo,"",@"SHT_NOTE"
	.sectionflags	@"SHF_NOTE_NV_TKINFO"
	.tkinfo
        /*0018*/ 	.word	0x00000002
        /*0030*/ 	.string	""
        /*0030*/ 	.string	"ptxas"
        /*0030*/ 	.string	"Cuda compilation tools, release 13.0, V13.0.88"
        /*0030*/ 	.string	"Build cuda_13.0.r13.0/compiler.36424714_0"
        /*0030*/ 	.string	"-arch sm_100 -m 64 "



//--------------------- .note.nv.cuinfo           --------------------------
	.section	.note.nv.cuinfo,"",@"SHT_NOTE"
	.sectionflags	@"SHF_NOTE_NV_CUINFO"
        /*0018*/ 	.short	0x0002
        /*001a*/ 	.short	0x0064
        /*001c*/ 	.short	0x0082
	.zero		2


//--------------------- .nv.info                  --------------------------
	.section	.nv.info,"",@"SHT_CUDA_INFO"
	.align	4


	//----- nvinfo : EIATTR_REGCOUNT
	.align		4
        /*0000*/ 	.byte	0x04, 0x2f
        /*0002*/ 	.short	(.L_2 - .L_1)
	.align		4
.L_1:
        /*0004*/ 	.word	index@(_Z9vectorAddPiS_S_i)
        /*0008*/ 	.word	0x00000018


	//----- nvinfo : EIATTR_FRAME_SIZE
	.align		4
.L_2:
        /*000c*/ 	.byte	0x04, 0x11
        /*000e*/ 	.short	(.L_4 - .L_3)
	.align		4
.L_3:
        /*0010*/ 	.word	index@(_Z9vectorAddPiS_S_i)
        /*0014*/ 	.word	0x00000010


	//----- nvinfo : EIATTR_MIN_STACK_SIZE
	.align		4
.L_4:
        /*0018*/ 	.byte	0x04, 0x12
        /*001a*/ 	.short	(.L_6 - .L_5)
	.align		4
.L_5:
        /*001c*/ 	.word	index@(_Z9vectorAddPiS_S_i)
        /*0020*/ 	.word	0x00000010
.L_6:


//--------------------- .nv.compat                --------------------------
	.section	.nv.compat,"",@"SHT_CUDA_COMPAT_INFO"
	.align	4
        /*0000*/ 	.byte	0x02, 0x09, 0x00, 0x00, 0x02, 0x02, 0x01, 0x00, 0x02, 0x05, 0x05, 0x00, 0x03, 0x07, 0x01, 0x01
        /*0010*/ 	.byte	0x02, 0x03, 0x00, 0x00, 0x02, 0x06, 0x01, 0x00, 0x04, 0x0b, 0x08, 0x00, 0x09, 0x00, 0x00, 0x00
        /*0020*/ 	.byte	0x00, 0x00, 0x00, 0x00


//--------------------- .nv.info._Z9vectorAddPiS_S_i --------------------------
	.section	.nv.info._Z9vectorAddPiS_S_i,"",@"SHT_CUDA_INFO"
	.sectionflags	@""
	.align	4


	//----- nvinfo : EIATTR_CUDA_API_VERSION
	.align		4
        /*0000*/ 	.byte	0x04, 0x37
        /*0002*/ 	.short	(.L_8 - .L_7)
.L_7:
        /*0004*/ 	.word	0x00000082


	//----- nvinfo : EIATTR_KPARAM_INFO
	.align		4
.L_8:
        /*0008*/ 	.byte	0x04, 0x17
        /*000a*/ 	.short	(.L_10 - .L_9)
.L_9:
        /*000c*/ 	.word	0x00000000
        /*0010*/ 	.short	0x0003
        /*0012*/ 	.short	0x0018
        /*0014*/ 	.byte	0x00, 0xf0, 0x11, 0x00


	//----- nvinfo : EIATTR_KPARAM_INFO
	.align		4
.L_10:
        /*0018*/ 	.byte	0x04, 0x17
        /*001a*/ 	.short	(.L_12 - .L_11)
.L_11:
        /*001c*/ 	.word	0x00000000
        /*0020*/ 	.short	0x0002
        /*0022*/ 	.short	0x0010
        /*0024*/ 	.byte	0x00, 0xf5, 0x21, 0x00


	//----- nvinfo : EIATTR_KPARAM_INFO
	.align		4
.L_12:
        /*0028*/ 	.byte	0x04, 0x17
        /*002a*/ 	.short	(.L_14 - .L_13)
.L_13:
        /*002c*/ 	.word	0x00000000
        /*0030*/ 	.short	0x0001
        /*0032*/ 	.short	0x0008
        /*0034*/ 	.byte	0x00, 0xf5, 0x21, 0x00


	//----- nvinfo : EIATTR_KPARAM_INFO
	.align		4
.L_14:
        /*0038*/ 	.byte	0x04, 0x17
        /*003a*/ 	.short	(.L_16 - .L_15)
.L_15:
        /*003c*/ 	.word	0x00000000
        /*0040*/ 	.short	0x0000
        /*0042*/ 	.short	0x0000
        /*0044*/ 	.byte	0x00, 0xf5, 0x21, 0x00


	//----- nvinfo : EIATTR_SPARSE_MMA_MASK
	.align		4
.L_16:
        /*0048*/ 	.byte	0x03, 0x50
        /*004a*/ 	.short	0x0000


	//----- nvinfo : EIATTR_MAXREG_COUNT
	.align		4
        /*004c*/ 	.byte	0x03, 0x1b
        /*004e*/ 	.short	0x00ff


	//----- nvinfo : EIATTR_EXTERNS
	.align		4
        /*0050*/ 	.byte	0x04, 0x0f
        /*0052*/ 	.short	(.L_18 - .L_17)


	//   ....[0]....
	.align		4
.L_17:
        /*0054*/ 	.word	index@(vprintf)


	//----- nvinfo : EIATTR_MERCURY_ISA_VERSION
	.align		4
.L_18:
        /*0058*/ 	.byte	0x03, 0x5f
        /*005a*/ 	.short	0x0101


	//----- nvinfo : EIATTR_VRC_CTA_INIT_COUNT
	.align		4
        /*005c*/ 	.byte	0x02, 0x4a
	.zero		1
	.zero		1


	//----- nvinfo : EIATTR_SYSCALL_OFFSETS
	.align		4
        /*0060*/ 	.byte	0x04, 0x46
        /*0062*/ 	.short	(.L_20 - .L_19)


	//   ....[0]....
.L_19:
        /*0064*/ 	.word	0x00000210


	//----- nvinfo : EIATTR_EXIT_INSTR_OFFSETS
	.align		4
.L_20:
        /*0068*/ 	.byte	0x04, 0x1c
        /*006a*/ 	.short	(.L_22 - .L_21)


	//   ....[0]....
.L_21:
        /*006c*/ 	.word	0x000000c0


	//   ....[1]....
        /*0070*/ 	.word	0x00000220


	//----- nvinfo : EIATTR_CRS_STACK_SIZE
	.align		4
.L_22:
        /*0074*/ 	.byte	0x04, 0x1e
        /*0076*/ 	.short	(.L_24 - .L_23)
.L_23:
        /*0078*/ 	.word	0x00000000


	//----- nvinfo : EIATTR_CBANK_PARAM_SIZE
	.align		4
.L_24:
        /*007c*/ 	.byte	0x03, 0x19
        /*007e*/ 	.short	0x001c


	//----- nvinfo : EIATTR_PARAM_CBANK
	.align		4
        /*0080*/ 	.byte	0x04, 0x0a
        /*0082*/ 	.short	(.L_26 - .L_25)
	.align		4
.L_25:
        /*0084*/ 	.word	index@(.nv.constant0._Z9vectorAddPiS_S_i)
        /*0088*/ 	.short	0x0380
        /*008a*/ 	.short	0x001c


	//----- nvinfo : EIATTR_SW_WAR
	.align		4
.L_26:
        /*008c*/ 	.byte	0x04, 0x36
        /*008e*/ 	.short	(.L_28 - .L_27)
.L_27:
        /*0090*/ 	.word	0x00000008
.L_28:


//--------------------- .nv.callgraph             --------------------------
	.section	.nv.callgraph,"",@"SHT_CUDA_CALLGRAPH"
	.align	4
	.sectionentsize	8
	.align		4
        /*0000*/ 	.word	0x00000000
	.align		4
        /*0004*/ 	.word	0xffffffff
	.align		4
        /*0008*/ 	.word	index@(_Z9vectorAddPiS_S_i)
	.align		4
        /*000c*/ 	.word	index@(vprintf)
	.align		4
        /*0010*/ 	.word	0x00000000
	.align		4
        /*0014*/ 	.word	0xfffffffe
	.align		4
        /*0018*/ 	.word	0x00000000
	.align		4
        /*001c*/ 	.word	0xfffffffd
	.align		4
        /*0020*/ 	.word	0x00000000
	.align		4
        /*0024*/ 	.word	0xfffffffc


//--------------------- .nv.constant4             --------------------------
	.section	.nv.constant4,"a",@progbits
	.align	8
	.align		8
.nv.constant4:
        /*0000*/ 	.dword	vprintf
	.align		8
        /*0008*/ 	.dword	$str


//--------------------- .text._Z9vectorAddPiS_S_i --------------------------
	.section	.text._Z9vectorAddPiS_S_i,"ax",@progbits
	.align	128
        .global         _Z9vectorAddPiS_S_i
        .type           _Z9vectorAddPiS_S_i,@function
        .size           _Z9vectorAddPiS_S_i,(.L_x_2 - _Z9vectorAddPiS_S_i)
        .other          _Z9vectorAddPiS_S_i,@"STO_CUDA_ENTRY STV_DEFAULT"
_Z9vectorAddPiS_S_i:
.text._Z9vectorAddPiS_S_i:
[----:B------:R-:W0:Y:S01]  /*0000*/  LDC R1, c[0x0][0x37c] ;  /* 0x0000df00ff017b82 */ /* 0x000e220000000800 */
[----:B------:R-:W1:Y:S01]  /*0010*/  S2R R8, SR_TID.X ;  /* 0x0000000000087919 */ /* 0x000e620000002100 */
[----:B------:R-:W2:Y:S06]  /*0020*/  LDCU UR5, c[0x0][0x2fc] ;  /* 0x00005f80ff0577ac */ /* 0x000eac0008000800 */
[----:B------:R-:W1:Y:S01]  /*0030*/  S2UR UR6, SR_CTAID.X ;  /* 0x00000000000679c3 */ /* 0x000e620000002500 */
[----:B0-----:R-:W-:Y:S01]  /*0040*/  IADD3 R1, PT, PT, R1, -0x10, RZ ;  /* 0xfffffff001017810 */ /* 0x001fe20007ffe0ff */
[----:B------:R-:W0:Y:S01]  /*0050*/  LDCU UR7, c[0x0][0x398] ;  /* 0x00007300ff0777ac */ /* 0x000e220008000800 */
[----:B------:R-:W3:Y:S05]  /*0060*/  LDCU UR4, c[0x0][0x2f8] ;  /* 0x00005f00ff0477ac */ /* 0x000eea0008000800 */
[----:B------:R-:W1:Y:S01]  /*0070*/  LDC R3, c[0x0][0x360] ;  /* 0x0000d800ff037b82 */ /* 0x000e620000000800 */
[----:B---3--:R-:W-:-:S04]  /*0080*/  IADD3 R6, P1, PT, R1, UR4, RZ ;  /* 0x0000000401067c10 */ /* 0x008fc8000ff3e0ff */
[----:B--2---:R-:W-:Y:S01]  /*0090*/  IADD3.X R7, PT, PT, RZ, UR5, RZ, P1, !PT ;  /* 0x00000005ff077c10 */ /* 0x004fe20008ffe4ff */
[----:B-1----:R-:W-:-:S05]  /*00a0*/  IMAD R8, R3, UR6, R8 ;  /* 0x0000000603087c24 */ /* 0x002fca000f8e0208 */
[----:B0-----:R-:W-:-:S13]  /*00b0*/  ISETP.GE.AND P0, PT, R8, UR7, PT ;  /* 0x0000000708007c0c */ /* 0x001fda000bf06270 */
[----:B------:R-:W-:Y:S05]  /*00c0*/  @P0 EXIT ;  /* 0x000000000000094d */ /* 0x000fea0003800000 */
[----:B------:R-:W0:Y:S01]  /*00d0*/  LDC.64 R2, c[0x0][0x380] ;  /* 0x0000e000ff027b82 */ /* 0x000e220000000a00 */
[----:B------:R-:W1:Y:S07]  /*00e0*/  LDCU.64 UR4, c[0x0][0x358] ;  /* 0x00006b00ff0477ac */ /* 0x000e6e0008000a00 */
[----:B------:R-:W2:Y:S08]  /*00f0*/  LDC.64 R12, c[0x0][0x388] ;  /* 0x0000e200ff0c7b82 */ /* 0x000eb00000000a00 */
[----:B------:R-:W3:Y:S01]  /*0100*/  LDC.64 R14, c[0x0][0x390] ;  /* 0x0000e400ff0e7b82 */ /* 0x000ee20000000a00 */
[----:B0-----:R-:W-:-:S05]  /*0110*/  IMAD.WIDE R2, R8, 0x4, R2 ;  /* 0x0000000408027825 */ /* 0x001fca00078e0202 */
[----:B-1----:R-:W4:Y:S01]  /*0120*/  LDG.E R11, desc[UR4][R2.64] ;  /* 0x00000004020b7981 */ /* 0x002f22000c1e1900 */
[----:B--2---:R-:W-:-:S05]  /*0130*/  IMAD.WIDE R12, R8, 0x4, R12 ;  /* 0x00000004080c7825 */ /* 0x004fca00078e020c */
[----:B------:R-:W4:Y:S01]  /*0140*/  LDG.E R0, desc[UR4][R12.64] ;  /* 0x000000040c007981 */ /* 0x000f22000c1e1900 */
[----:B---3--:R-:W-:-:S04]  /*0150*/  IMAD.WIDE R14, R8, 0x4, R14 ;  /* 0x00000004080e7825 */ /* 0x008fc800078e020e */
[----:B----4-:R-:W-:-:S05]  /*0160*/  IMAD.IADD R11, R11, 0x1, R0 ;  /* 0x000000010b0b7824 */ /* 0x010fca00078e0200 */
[----:B------:R0:W-:Y:S04]  /*0170*/  STG.E desc[UR4][R14.64], R11 ;  /* 0x0000000b0e007986 */ /* 0x0001e8000c101904 */
[----:B------:R-:W2:Y:S04]  /*0180*/  LDG.E R9, desc[UR4][R2.64] ;  /* 0x0000000402097981 */ /* 0x000ea8000c1e1900 */
[----:B------:R-:W2:Y:S01]  /*0190*/  LDG.E R10, desc[UR4][R12.64] ;  /* 0x000000040c0a7981 */ /* 0x000ea2000c1e1900 */
[----:B------:R-:W-:Y:S01]  /*01a0*/  MOV R0, 0x0 ;  /* 0x0000000000007802 */ /* 0x000fe20000000f00 */
[----:B------:R-:W1:Y:S03]  /*01b0*/  LDCU.64 UR4, c[0x4][0x8] ;  /* 0x01000100ff0477ac */ /* 0x000e660008000a00 */
[----:B------:R0:W3:Y:S01]  /*01c0*/  LDC.64 R16, c[0x4][R0] ;  /* 0x0100000000107b82 */ /* 0x0000e20000000a00 */
[----:B-1----:R-:W-:Y:S01]  /*01d0*/  MOV R4, UR4 ;  /* 0x0000000400047c02 */ /* 0x002fe20008000f00 */
[----:B------:R-:W-:Y:S01]  /*01e0*/  IMAD.U32 R5, RZ, RZ, UR5 ;  /* 0x00000005ff057e24 */ /* 0x000fe2000f8e00ff */
[----:B--23--:R0:W-:Y:S06]  /*01f0*/  STL.128 [R1], R8 ;  /* 0x0000000801007387 */ /* 0x00c1ec0000100c00 */
[----:B------:R-:W-:-:S07]  /*0200*/  LEPC R20, `(.L_x_0) ;  /* 0x000000001014794e */ /* 0x000fce0000000000 */
[----:B0-----:R-:W-:Y:S05]  /*0210*/  CALL.ABS.NOINC R16 ;  /* 0x0000000010007343 */ /* 0x001fea0003c00000 */
.L_x_0:
[----:B------:R-:W-:Y:S05]  /*0220*/  EXIT ;  /* 0x000000000000794d */ /* 0x000fea0003800000 */
.L_x_1:
[----:B------:R-:W-:-:S00]  /*0230*/  BRA `(.L_x_1) ;  /* 0xfffffffc00fc7947 */ /* 0x000fc0000383ffff */
[----:B------:R-:W-:-:S00]  /*0240*/  NOP ;  /* 0x0000000000007918 */ /* 0x000fc00000000000 */
        /* <DEDUP_REMOVED lines=11> */
.L_x_2:


//--------------------- .nv.global.init           --------------------------
	.section	.nv.global.init,"aw",@progbits
.nv.global.init:
	.type		$str,@object
	.size		$str,(.L_0 - $str)
$str:
        /*0000*/ 	.byte	0x54, 0x68, 0x72, 0x65, 0x61, 0x64, 0x20, 0x23, 0x25, 0x64, 0x2c, 0x20, 0x73, 0x75, 0x6d, 0x61
        /*0010*/ 	.byte	0x6e, 0x64, 0x6f, 0x20, 0x25, 0x64, 0x20, 0x2b, 0x20, 0x25, 0x64, 0x20, 0x3d, 0x20, 0x25, 0x64
        /*0020*/ 	.byte	0x0a, 0x00
.L_0:


//--------------------- .nv.shared.reserved.0     --------------------------
	.section	.nv.shared.reserved.0,"aw",@nobits
	.weak		__nv_reservedSMEM_offset_0_alias
	.size		__nv_reservedSMEM_offset_0_alias, 0, 64
	.other		__nv_reservedSMEM_offset_0_alias,@"STO_CUDA_RESERVED_SHARED STV_DEFAULT"
__nv_reservedSMEM_offset_0_alias:
	.zero		0
	.zero		64


//--------------------- .nv.constant0._Z9vectorAddPiS_S_i --------------------------
	.section	.nv.constant0._Z9vectorAddPiS_S_i,"a",@progbits
	.sectionflags	@""
	.align	4
.nv.constant0._Z9vectorAddPiS_S_i:
	.zero		924


//--------------------- SYMBOLS --------------------------

	.type		.nv.reservedSmem.offset0,@object
	.size		.nv.reservedSmem.offset0,0x4
	.type		vprintf,@function
